	.headerflags	@"EF_CUDA_TEXMODE_UNIFIED EF_CUDA_64BIT_ADDRESS EF_CUDA_ACCELERATORS EF_CUDA_SM90 EF_CUDA_VIRTUAL_SM(EF_CUDA_SM90)"
	.elftype	@"ET_EXEC"


//--------------------- .nv.info                  --------------------------
	.section	.nv.info,"",@"SHT_CUDA_INFO"
	.align	4


	//----- nvinfo : EIATTR_REGCOUNT
	.align		4
        /*0000*/ 	.byte	0x04, 0x2f
        /*0002*/ 	.short	(.L_1 - .L_0)
	.align		4
.L_0:
        /*0004*/ 	.word	index@(triton_poi_fused__softmax_5)
        /*0008*/ 	.word	0x00000012


	//----- nvinfo : EIATTR_MIN_STACK_SIZE
	.align		4
.L_1:
        /*000c*/ 	.byte	0x04, 0x12
        /*000e*/ 	.short	(.L_3 - .L_2)
	.align		4
.L_2:
        /*0010*/ 	.word	index@(triton_poi_fused__softmax_5)
        /*0014*/ 	.word	0x00000000


	//----- nvinfo : EIATTR_FRAME_SIZE
	.align		4
.L_3:
        /*0018*/ 	.byte	0x04, 0x11
        /*001a*/ 	.short	(.L_5 - .L_4)
	.align		4
.L_4:
        /*001c*/ 	.word	index@(triton_poi_fused__softmax_5)
        /*0020*/ 	.word	0x00000000


	//----- nvinfo : EIATTR_MIN_STACK_SIZE
	.align		4
.L_5:
        /*0024*/ 	.byte	0x04, 0x12
        /*0026*/ 	.short	(.L_7 - .L_6)
	.align		4
.L_6:
        /*0028*/ 	.word	index@(triton_poi_fused__softmax_5)
        /*002c*/ 	.word	0x00000000
.L_7:


//--------------------- .nv.info.triton_poi_fused__softmax_5 --------------------------
	.section	.nv.info.triton_poi_fused__softmax_5,"",@"SHT_CUDA_INFO"
	.sectionflags	@""
	.align	4


	//----- nvinfo : EIATTR_CUDA_API_VERSION
	.align		4
        /*0000*/ 	.byte	0x04, 0x37
        /*0002*/ 	.short	(.L_9 - .L_8)
.L_8:
        /*0004*/ 	.word	0x0000007c


	//----- nvinfo : EIATTR_KPARAM_INFO
	.align		4
.L_9:
        /*0008*/ 	.byte	0x04, 0x17
        /*000a*/ 	.short	(.L_11 - .L_10)
.L_10:
        /*000c*/ 	.word	0x00000000
        /*0010*/ 	.short	0x0002
        /*0012*/ 	.short	0x0010
        /*0014*/ 	.byte	0x00, 0xf0, 0x11, 0x00


	//----- nvinfo : EIATTR_KPARAM_INFO
	.align		4
.L_11:
        /*0018*/ 	.byte	0x04, 0x17
        /*001a*/ 	.short	(.L_13 - .L_12)
.L_12:
        /*001c*/ 	.word	0x00000000
        /*0020*/ 	.short	0x0001
        /*0022*/ 	.short	0x0008
        /*0024*/ 	.byte	0x00, 0xf4, 0x21, 0x00


	//----- nvinfo : EIATTR_KPARAM_INFO
	.align		4
.L_13:
        /*0028*/ 	.byte	0x04, 0x17
        /*002a*/ 	.short	(.L_15 - .L_14)
.L_14:
        /*002c*/ 	.word	0x00000000
        /*0030*/ 	.short	0x0000
        /*0032*/ 	.short	0x0000
        /*0034*/ 	.byte	0x00, 0xf4, 0x21, 0x00


	//----- nvinfo : EIATTR_SPARSE_MMA_MASK
	.align		4
.L_15:
        /*0038*/ 	.byte	0x03, 0x50
        /*003a*/ 	.short	0x0000


	//----- nvinfo : EIATTR_MAXREG_COUNT
	.align		4
        /*003c*/ 	.byte	0x03, 0x1b
        /*003e*/ 	.short	0x00ff


	//----- nvinfo : EIATTR_EXIT_INSTR_OFFSETS
	.align		4
        /*0040*/ 	.byte	0x04, 0x1c
        /*0042*/ 	.short	(.L_17 - .L_16)


	//   ....[0]....
.L_16:
        /*0044*/ 	.word	0x00000360


	//   ....[1]....
        /*0048*/ 	.word	0x00000380


	//----- nvinfo : EIATTR_REQNTID
	.align		4
.L_17:
        /*004c*/ 	.byte	0x04, 0x10
        /*004e*/ 	.short	(.L_19 - .L_18)
.L_18:
        /*0050*/ 	.word	0x00000020
        /*0054*/ 	.word	0x00000001
        /*0058*/ 	.word	0x00000001


	//----- nvinfo : EIATTR_CBANK_PARAM_SIZE
	.align		4
.L_19:
        /*005c*/ 	.byte	0x03, 0x19
        /*005e*/ 	.short	0x0014


	//----- nvinfo : EIATTR_PARAM_CBANK
	.align		4
        /*0060*/ 	.byte	0x04, 0x0a
        /*0062*/ 	.short	(.L_21 - .L_20)
	.align		4
.L_20:
        /*0064*/ 	.word	index@(.nv.constant0.triton_poi_fused__softmax_5)
        /*0068*/ 	.short	0x0210
        /*006a*/ 	.short	0x0014


	//----- nvinfo : EIATTR_SW_WAR
	.align		4
.L_21:
        /*006c*/ 	.byte	0x04, 0x36
        /*006e*/ 	.short	(.L_23 - .L_22)
.L_22:
        /*0070*/ 	.word	0x00000008
.L_23:


//--------------------- .nv.callgraph             --------------------------
	.section	.nv.callgraph,"",@"SHT_CUDA_CALLGRAPH"
	.align	4
	.sectionentsize	8
	.align		4
        /*0000*/ 	.word	0x00000000
	.align		4
        /*0004*/ 	.word	0xffffffff
	.align		4
        /*0008*/ 	.word	0x00000000
	.align		4
        /*000c*/ 	.word	0xfffffffe
	.align		4
        /*0010*/ 	.word	0x00000000
	.align		4
        /*0014*/ 	.word	0xfffffffd
	.align		4
        /*0018*/ 	.word	0x00000000
	.align		4
        /*001c*/ 	.word	0xfffffffc


//--------------------- .text.triton_poi_fused__softmax_5 --------------------------
	.section	.text.triton_poi_fused__softmax_5,"ax",@progbits
	.align	128
        .global         triton_poi_fused__softmax_5
        .type           triton_poi_fused__softmax_5,@function
        .size           triton_poi_fused__softmax_5,(.L_x_1 - triton_poi_fused__softmax_5)
        .other          triton_poi_fused__softmax_5,@"STO_CUDA_ENTRY STV_DEFAULT"
triton_poi_fused__softmax_5:
.text.triton_poi_fused__softmax_5:
[----:B------:R-:W0:Y:S02]  /*0000*/  LDC R1, c[0x0][0x28] ;  /* 0x00000a00ff017b82 */ /* 0x000e240000000800 */
[----:B------:R-:W1:Y:S01]  /*0010*/  S2R R0, SR_TID.X ;  /* 0x0000000000007919 */ /* 0x000e620000002100 */
[----:B------:R-:W2:Y:S01]  /*0020*/  LDC.64 R2, c[0x0][0x210] ;  /* 0x00008400ff027b82 */ /* 0x000ea20000000a00 */
[----:B------:R-:W-:Y:S02]  /*0030*/  MOV R6, RZ ;  /* 0x000000ff00067202 */ /* 0x000fe40000000f00 */
[----:B------:R-:W-:Y:S01]  /*0040*/  CS2R R8, SRZ ;  /* 0x0000000000087805 */ /* 0x000fe2000001ff00 */
[----:B------:R-:W3:Y:S01]  /*0050*/  S2R R7, SR_CTAID.X ;  /* 0x0000000000077919 */ /* 0x000ee20000002500 */
[----:B------:R-:W-:Y:S01]  /*0060*/  CS2R R10, SRZ ;  /* 0x00000000000a7805 */ /* 0x000fe2000001ff00 */
[----:B------:R-:W-:Y:S01]  /*0070*/  ULDC.64 UR4, c[0x0][0x208] ;  /* 0x0000820000047ab9 */ /* 0x000fe20000000a00 */
[----:B-1----:R-:W-:Y:S02]  /*0080*/  SHF.L.U32 R0, R0, 0x1, RZ ;  /* 0x0000000100007819 */ /* 0x002fe400000006ff */
[----:B---3--:R-:W-:-:S02]  /*0090*/  SHF.R.S32.HI R4, RZ, 0x19, R7 ;  /* 0x00000019ff047819 */ /* 0x008fc40000011407 */
[----:B------:R-:W-:Y:S02]  /*00a0*/  LOP3.LUT R0, R0, 0x3e, RZ, 0xc0, !PT ;  /* 0x0000003e00007812 */ /* 0x000fe400078ec0ff */
[----:B------:R-:W-:Y:S02]  /*00b0*/  SGXT R4, R4, 0x1 ;  /* 0x000000010404781a */ /* 0x000fe40000000200 */
[----:B------:R-:W-:Y:S01]  /*00c0*/  LEA R7, R7, R0, 0x6 ;  /* 0x0000000007077211 */ /* 0x000fe200078e30ff */
[----:B------:R-:W-:-:S03]  /*00d0*/  HFMA2.MMA R0, -RZ, RZ, 0, 0 ;  /* 0x00000000ff007435 */ /* 0x000fc600000001ff */
[----:B------:R-:W-:Y:S02]  /*00e0*/  LEA.HI R4, R4, R7, RZ, 0x2 ;  /* 0x0000000704047211 */ /* 0x000fe400078f10ff */
[----:B------:R-:W-:Y:S02]  /*00f0*/  ISETP.GE.AND P4, PT, R7, 0x40, PT ;  /* 0x000000400700780c */ /* 0x000fe40003f86270 */
[----:B------:R-:W-:-:S05]  /*0100*/  LOP3.LUT R5, R4, 0xfffffffc, RZ, 0xc0, !PT ;  /* 0xfffffffc04057812 */ /* 0x000fca00078ec0ff */
[----:B--2---:R-:W-:Y:S01]  /*0110*/  IMAD.WIDE R4, R5, 0x4, R2 ;  /* 0x0000000405047825 */ /* 0x004fe200078e0202 */
[----:B------:R-:W-:-:S05]  /*0120*/  CS2R R12, SRZ ;  /* 0x00000000000c7805 */ /* 0x000fca000001ff00 */
[----:B------:R-:W2:Y:S04]  /*0130*/  @!P4 LDG.E.EL R0, desc[UR4][R4.64] ;  /* 0x000000040400c981 */ /* 0x000ea8000c2e1900 */
[----:B------:R-:W2:Y:S04]  /*0140*/  @!P4 LDG.E.EL R9, desc[UR4][R4.64+0x4] ;  /* 0x000004040409c981 */ /* 0x000ea8000c2e1900 */
[----:B------:R-:W3:Y:S04]  /*0150*/  @!P4 LDG.E.EL R6, desc[UR4][R4.64] ;  /* 0x000000040406c981 */ /* 0x000ee8000c2e1900 */
[----:B------:R-:W3:Y:S04]  /*0160*/  @!P4 LDG.E.EL R11, desc[UR4][R4.64+0x4] ;  /* 0x00000404040bc981 */ /* 0x000ee8000c2e1900 */
[----:B------:R-:W4:Y:S04]  /*0170*/  @!P4 LDG.E.EL R8, desc[UR4][R4.64+0x8] ;  /* 0x000008040408c981 */ /* 0x000f28000c2e1900 */
[----:B------:R-:W5:Y:S04]  /*0180*/  @!P4 LDG.E.EL R10, desc[UR4][R4.64+0x8] ;  /* 0x00000804040ac981 */ /* 0x000f68000c2e1900 */
[----:B------:R-:W5:Y:S04]  /*0190*/  @!P4 LDG.E.EL R12, desc[UR4][R4.64+0xc] ;  /* 0x00000c04040cc981 */ /* 0x000f68000c2e1900 */
[----:B------:R-:W5:Y:S01]  /*01a0*/  @!P4 LDG.E.EL R13, desc[UR4][R4.64+0xc] ;  /* 0x00000c04040dc981 */ /* 0x000f62000c2e1900 */
[----:B------:R-:W-:Y:S01]  /*01b0*/  CS2R R14, SRZ ;  /* 0x00000000000e7805 */ /* 0x000fe2000001ff00 */
[----:B------:R-:W-:-:S05]  /*01c0*/  IMAD.WIDE R2, R7, 0x4, R2 ;  /* 0x0000000407027825 */ /* 0x000fca00078e0202 */
[----:B------:R1:W5:Y:S02]  /*01d0*/  @!P4 LDG.E.64 R14, desc[UR4][R2.64] ;  /* 0x00000004020ec981 */ /* 0x000364000c1e1b00 */
[----:B-1----:R-:W1:Y:S02]  /*01e0*/  LDC.64 R2, c[0x0][0x218] ;  /* 0x00008600ff027b82 */ /* 0x002e640000000a00 */
[----:B-1----:R-:W-:-:S04]  /*01f0*/  IMAD.WIDE R2, R7, 0x4, R2 ;  /* 0x0000000407027825 */ /* 0x002fc800078e0202 */
[----:B--2---:R-:W-:Y:S01]  /*0200*/  FADD R9, R9, R0 ;  /* 0x0000000009097221 */ /* 0x004fe20000000000 */
[----:B---3--:R-:W-:-:S03]  /*0210*/  FADD R11, R11, R6 ;  /* 0x000000060b0b7221 */ /* 0x008fc60000000000 */
[----:B----4-:R-:W-:Y:S01]  /*0220*/  FADD R9, R9, R8 ;  /* 0x0000000809097221 */ /* 0x010fe20000000000 */
[----:B-----5:R-:W-:-:S03]  /*0230*/  FADD R10, R11, R10 ;  /* 0x0000000a0b0a7221 */ /* 0x020fc60000000000 */
[----:B------:R-:W-:Y:S01]  /*0240*/  FADD R9, R9, R12 ;  /* 0x0000000c09097221 */ /* 0x000fe20000000000 */
[----:B------:R-:W-:-:S04]  /*0250*/  FADD R10, R10, R13 ;  /* 0x0000000d0a0a7221 */ /* 0x000fc80000000000 */
[C---:B------:R-:W-:Y:S02]  /*0260*/  FSETP.GT.AND P0, PT, |R9|.reuse, 8.50705917302346158658e+37, PT ;  /* 0x7e8000000900780b */ /* 0x040fe40003f04200 */
[----:B------:R-:W-:Y:S02]  /*0270*/  FSETP.GEU.AND P2, PT, |R9|, 1.175494350822287508e-38, PT ;  /* 0x008000000900780b */ /* 0x000fe40003f4e200 */
[C---:B------:R-:W-:Y:S02]  /*0280*/  FSETP.GT.AND P1, PT, |R10|.reuse, 8.50705917302346158658e+37, PT ;  /* 0x7e8000000a00780b */ /* 0x040fe40003f24200 */
[----:B------:R-:W-:-:S07]  /*0290*/  FSETP.GEU.AND P3, PT, |R10|, 1.175494350822287508e-38, PT ;  /* 0x008000000a00780b */ /* 0x000fce0003f6e200 */
[----:B------:R-:W-:Y:S01]  /*02a0*/  @P0 FMUL R9, R9, 0.25 ;  /* 0x3e80000009090820 */ /* 0x000fe20000400000 */
[----:B------:R-:W-:-:S03]  /*02b0*/  @P0 FMUL R14, R14, 0.25 ;  /* 0x3e8000000e0e0820 */ /* 0x000fc60000400000 */
[----:B------:R-:W-:Y:S01]  /*02c0*/  @P1 FMUL R10, R10, 0.25 ;  /* 0x3e8000000a0a1820 */ /* 0x000fe20000400000 */
[----:B------:R-:W-:Y:S01]  /*02d0*/  @!P2 FMUL R9, R9, 16777216 ;  /* 0x4b8000000909a820 */ /* 0x000fe20000400000 */
[----:B------:R-:W-:Y:S01]  /*02e0*/  @P1 FMUL R15, R15, 0.25 ;  /* 0x3e8000000f0f1820 */ /* 0x000fe20000400000 */
[----:B------:R-:W-:Y:S01]  /*02f0*/  @!P2 FMUL R14, R14, 16777216 ;  /* 0x4b8000000e0ea820 */ /* 0x000fe20000400000 */
[----:B------:R-:W-:Y:S02]  /*0300*/  @!P3 FMUL R10, R10, 16777216 ;  /* 0x4b8000000a0ab820 */ /* 0x000fe40000400000 */
[----:B------:R-:W-:Y:S01]  /*0310*/  @!P3 FMUL R15, R15, 16777216 ;  /* 0x4b8000000f0fb820 */ /* 0x000fe20000400000 */
[----:B------:R-:W1:Y:S08]  /*0320*/  MUFU.RCP R9, R9 ;  /* 0x0000000900097308 */ /* 0x000e700000001000 */
[----:B------:R-:W2:Y:S01]  /*0330*/  MUFU.RCP R10, R10 ;  /* 0x0000000a000a7308 */ /* 0x000ea20000001000 */
[----:B-1----:R-:W-:Y:S01]  /*0340*/  FMUL R14, R9, R14 ;  /* 0x0000000e090e7220 */ /* 0x002fe20000400000 */
[----:B--2---:R-:W-:Y:S01]  /*0350*/  FMUL R15, R10, R15 ;  /* 0x0000000f0a0f7220 */ /* 0x004fe20000400000 */
[----:B------:R-:W-:Y:S06]  /*0360*/  @P4 EXIT ;  /* 0x000000000000494d */ /* 0x000fec0003800000 */
[----:B------:R-:W-:Y:S01]  /*0370*/  STG.E.64 desc[UR4][R2.64], R14 ;  /* 0x0000000e02007986 */ /* 0x000fe2000c101b04 */
[----:B------:R-:W-:Y:S05]  /*0380*/  EXIT ;  /* 0x000000000000794d */ /* 0x000fea0003800000 */
.L_x_0:
[----:B------:R-:W-:-:S00]  /*0390*/  BRA `(.L_x_0) ;  /* 0xfffffffc00fc7947 */ /* 0x000fc0000383ffff */
[----:B------:R-:W-:-:S00]  /*03a0*/  NOP ;  /* 0x0000000000007918 */ /* 0x000fc00000000000 */
        /* <DEDUP_REMOVED lines=13> */
.L_x_1:


//--------------------- .nv.constant0.triton_poi_fused__softmax_5 --------------------------
	.section	.nv.constant0.triton_poi_fused__softmax_5,"a",@progbits
	.sectionflags	@""
	.align	4
.nv.constant0.triton_poi_fused__softmax_5:
	.zero		548
